//
// Generated by NVIDIA NVVM Compiler
//
// Compiler Build ID: CL-36424714
// Cuda compilation tools, release 13.0, V13.0.88
// Based on NVVM 20.0.0
//

.version 9.0
.target sm_100
.address_size 64

	// .globl	_Z14staticmultiplyPii
// _ZZ14staticmultiplyPiiE3tmp has been demoted
.extern .shared .align 16 .b8 tmp[];

.visible .entry _Z14staticmultiplyPii(
	.param .u64 .ptr .align 1 _Z14staticmultiplyPii_param_0,
	.param .u32 _Z14staticmultiplyPii_param_1
)
{
	.reg .b32 	%r<8>;
	.reg .b64 	%rd<5>;
	// demoted variable
	.shared .align 4 .b8 _ZZ14staticmultiplyPiiE3tmp[256];
	ld.param.u64 	%rd1, [_Z14staticmultiplyPii_param_0];
	cvta.to.global.u64 	%rd2, %rd1;
	mov.u32 	%r1, %tid.x;
	mul.wide.u32 	%rd3, %r1, 4;
	add.s64 	%rd4, %rd2, %rd3;
	ld.global.u32 	%r2, [%rd4];
	mul.lo.s32 	%r3, %r2, 100;
	shl.b32 	%r4, %r1, 2;
	mov.u32 	%r5, _ZZ14staticmultiplyPiiE3tmp;
	add.s32 	%r6, %r5, %r4;
	st.shared.u32 	[%r6], %r3;
	bar.sync 	0;
	ld.shared.u32 	%r7, [%r6];
	st.global.u32 	[%rd4], %r7;
	ret;

}
	// .globl	_Z15dynamicmultiplyPii
.visible .entry _Z15dynamicmultiplyPii(
	.param .u64 .ptr .align 1 _Z15dynamicmultiplyPii_param_0,
	.param .u32 _Z15dynamicmultiplyPii_param_1
)
{
	.reg .b32 	%r<8>;
	.reg .b64 	%rd<5>;

	ld.param.u64 	%rd1, [_Z15dynamicmultiplyPii_param_0];
	cvta.to.global.u64 	%rd2, %rd1;
	mov.u32 	%r1, %tid.x;
	mul.wide.u32 	%rd3, %r1, 4;
	add.s64 	%rd4, %rd2, %rd3;
	ld.global.u32 	%r2, [%rd4];
	mul.lo.s32 	%r3, %r2, 100;
	shl.b32 	%r4, %r1, 2;
	mov.u32 	%r5, tmp;
	add.s32 	%r6, %r5, %r4;
	st.shared.u32 	[%r6], %r3;
	bar.sync 	0;
	ld.shared.u32 	%r7, [%r6];
	st.global.u32 	[%rd4], %r7;
	ret;

}


// ===== COMPILED SASS (sm_100) =====

	.target	sm_100

	.elftype	@"ET_EXEC"


//--------------------- .note.nv.tkinfo           --------------------------
	.section	.note.nv.tkinfo,"",@"SHT_NOTE"
	.sectionflags	@"SHF_NOTE_NV_TKINFO"
	.tkinfo
        /*0018*/ 	.word	0x00000002
        /*0030*/ 	.string	""
        /*0030*/ 	.string	"ptxas"
        /*0030*/ 	.string	"Cuda compilation tools, release 13.0, V13.0.88"
        /*0030*/ 	.string	"Build cuda_13.0.r13.0/compiler.36424714_0"
        /*0030*/ 	.string	"-arch sm_100 -m 64 "



//--------------------- .note.nv.cuinfo           --------------------------
	.section	.note.nv.cuinfo,"",@"SHT_NOTE"
	.sectionflags	@"SHF_NOTE_NV_CUINFO"
        /*0018*/ 	.short	0x0002
        /*001a*/ 	.short	0x0064
        /*001c*/ 	.short	0x0082
	.zero		2


//--------------------- .nv.info                  --------------------------
	.section	.nv.info,"",@"SHT_CUDA_INFO"
	.align	4


	//----- nvinfo : EIATTR_REGCOUNT
	.align		4
        /*0000*/ 	.byte	0x04, 0x2f
        /*0002*/ 	.short	(.L_1 - .L_0)
	.align		4
.L_0:
        /*0004*/ 	.word	index@(_Z14staticmultiplyPii)
        /*0008*/ 	.word	0x0000000a


	//----- nvinfo : EIATTR_FRAME_SIZE
	.align		4
.L_1:
        /*000c*/ 	.byte	0x04, 0x11
        /*000e*/ 	.short	(.L_3 - .L_2)
	.align		4
.L_2:
        /*0010*/ 	.word	index@(_Z14staticmultiplyPii)
        /*0014*/ 	.word	0x00000000


	//----- nvinfo : EIATTR_REGCOUNT
	.align		4
.L_3:
        /*0018*/ 	.byte	0x04, 0x2f
        /*001a*/ 	.short	(.L_5 - .L_4)
	.align		4
.L_4:
        /*001c*/ 	.word	index@(_Z15dynamicmultiplyPii)
        /*0020*/ 	.word	0x0000000a


	//----- nvinfo : EIATTR_FRAME_SIZE
	.align		4
.L_5:
        /*0024*/ 	.byte	0x04, 0x11
        /*0026*/ 	.short	(.L_7 - .L_6)
	.align		4
.L_6:
        /*0028*/ 	.word	index@(_Z15dynamicmultiplyPii)
        /*002c*/ 	.word	0x00000000


	//----- nvinfo : EIATTR_MIN_STACK_SIZE
	.align		4
.L_7:
        /*0030*/ 	.byte	0x04, 0x12
        /*0032*/ 	.short	(.L_9 - .L_8)
	.align		4
.L_8:
        /*0034*/ 	.word	index@(_Z15dynamicmultiplyPii)
        /*0038*/ 	.word	0x00000000


	//----- nvinfo : EIATTR_MIN_STACK_SIZE
	.align		4
.L_9:
        /*003c*/ 	.byte	0x04, 0x12
        /*003e*/ 	.short	(.L_11 - .L_10)
	.align		4
.L_10:
        /*0040*/ 	.word	index@(_Z14staticmultiplyPii)
        /*0044*/ 	.word	0x00000000
.L_11:


//--------------------- .nv.compat                --------------------------
	.section	.nv.compat,"",@"SHT_CUDA_COMPAT_INFO"
	.align	4
        /*0000*/ 	.byte	0x02, 0x09, 0x00, 0x00, 0x02, 0x02, 0x01, 0x00, 0x02, 0x05, 0x05, 0x00, 0x03, 0x07, 0x01, 0x01
        /*0010*/ 	.byte	0x02, 0x03, 0x00, 0x00, 0x02, 0x06, 0x01, 0x00, 0x04, 0x0b, 0x08, 0x00, 0x09, 0x00, 0x00, 0x00
        /*0020*/ 	.byte	0x00, 0x00, 0x00, 0x00


//--------------------- .nv.info._Z15dynamicmultiplyPii --------------------------
	.section	.nv.info._Z15dynamicmultiplyPii,"",@"SHT_CUDA_INFO"
	.sectionflags	@""
	.align	4


	//----- nvinfo : EIATTR_CUDA_API_VERSION
	.align		4
        /*0000*/ 	.byte	0x04, 0x37
        /*0002*/ 	.short	(.L_13 - .L_12)
.L_12:
        /*0004*/ 	.word	0x00000082


	//----- nvinfo : EIATTR_KPARAM_INFO
	.align		4
.L_13:
        /*0008*/ 	.byte	0x04, 0x17
        /*000a*/ 	.short	(.L_15 - .L_14)
.L_14:
        /*000c*/ 	.word	0x00000000
        /*0010*/ 	.short	0x0001
        /*0012*/ 	.short	0x0008
        /*0014*/ 	.byte	0x00, 0xf0, 0x11, 0x00


	//----- nvinfo : EIATTR_KPARAM_INFO
	.align		4
.L_15:
        /*0018*/ 	.byte	0x04, 0x17
        /*001a*/ 	.short	(.L_17 - .L_16)
.L_16:
        /*001c*/ 	.word	0x00000000
        /*0020*/ 	.short	0x0000
        /*0022*/ 	.short	0x0000
        /*0024*/ 	.byte	0x00, 0xf5, 0x21, 0x00


	//----- nvinfo : EIATTR_SPARSE_MMA_MASK
	.align		4
.L_17:
        /*0028*/ 	.byte	0x03, 0x50
        /*002a*/ 	.short	0x0000


	//----- nvinfo : EIATTR_MAXREG_COUNT
	.align		4
        /*002c*/ 	.byte	0x03, 0x1b
        /*002e*/ 	.short	0x00ff


	//----- nvinfo : EIATTR_NUM_BARRIERS
	.align		4
        /*0030*/ 	.byte	0x02, 0x4c
        /*0032*/ 	.byte	0x01
	.zero		1


	//----- nvinfo : EIATTR_MERCURY_ISA_VERSION
	.align		4
        /*0034*/ 	.byte	0x03, 0x5f
        /*0036*/ 	.short	0x0101


	//----- nvinfo : EIATTR_VRC_CTA_INIT_COUNT
	.align		4
        /*0038*/ 	.byte	0x02, 0x4a
	.zero		1
	.zero		1


	//----- nvinfo : EIATTR_EXIT_INSTR_OFFSETS
	.align		4
        /*003c*/ 	.byte	0x04, 0x1c
        /*003e*/ 	.short	(.L_19 - .L_18)


	//   ....[0]....
.L_18:
        /*0040*/ 	.word	0x000000f0


	//----- nvinfo : EIATTR_CBANK_PARAM_SIZE
	.align		4
.L_19:
        /*0044*/ 	.byte	0x03, 0x19
        /*0046*/ 	.short	0x000c


	//----- nvinfo : EIATTR_PARAM_CBANK
	.align		4
        /*0048*/ 	.byte	0x04, 0x0a
        /*004a*/ 	.short	(.L_21 - .L_20)
	.align		4
.L_20:
        /*004c*/ 	.word	index@(.nv.constant0._Z15dynamicmultiplyPii)
        /*0050*/ 	.short	0x0380
        /*0052*/ 	.short	0x000c


	//----- nvinfo : EIATTR_SW_WAR
	.align		4
.L_21:
        /*0054*/ 	.byte	0x04, 0x36
        /*0056*/ 	.short	(.L_23 - .L_22)
.L_22:
        /*0058*/ 	.word	0x00000008
.L_23:


//--------------------- .nv.info._Z14staticmultiplyPii --------------------------
	.section	.nv.info._Z14staticmultiplyPii,"",@"SHT_CUDA_INFO"
	.sectionflags	@""
	.align	4


	//----- nvinfo : EIATTR_CUDA_API_VERSION
	.align		4
        /*0000*/ 	.byte	0x04, 0x37
        /*0002*/ 	.short	(.L_25 - .L_24)
.L_24:
        /*0004*/ 	.word	0x00000082


	//----- nvinfo : EIATTR_KPARAM_INFO
	.align		4
.L_25:
        /*0008*/ 	.byte	0x04, 0x17
        /*000a*/ 	.short	(.L_27 - .L_26)
.L_26:
        /*000c*/ 	.word	0x00000000
        /*0010*/ 	.short	0x0001
        /*0012*/ 	.short	0x0008
        /*0014*/ 	.byte	0x00, 0xf0, 0x11, 0x00


	//----- nvinfo : EIATTR_KPARAM_INFO
	.align		4
.L_27:
        /*0018*/ 	.byte	0x04, 0x17
        /*001a*/ 	.short	(.L_29 - .L_28)
.L_28:
        /*001c*/ 	.word	0x00000000
        /*0020*/ 	.short	0x0000
        /*0022*/ 	.short	0x0000
        /*0024*/ 	.byte	0x00, 0xf5, 0x21, 0x00


	//----- nvinfo : EIATTR_SPARSE_MMA_MASK
	.align		4
.L_29:
        /*0028*/ 	.byte	0x03, 0x50
        /*002a*/ 	.short	0x0000


	//----- nvinfo : EIATTR_MAXREG_COUNT
	.align		4
        /*002c*/ 	.byte	0x03, 0x1b
        /*002e*/ 	.short	0x00ff


	//----- nvinfo : EIATTR_NUM_BARRIERS
	.align		4
        /*0030*/ 	.byte	0x02, 0x4c
        /*0032*/ 	.byte	0x01
	.zero		1


	//----- nvinfo : EIATTR_MERCURY_ISA_VERSION
	.align		4
        /*0034*/ 	.byte	0x03, 0x5f
        /*0036*/ 	.short	0x0101


	//----- nvinfo : EIATTR_VRC_CTA_INIT_COUNT
	.align		4
        /*0038*/ 	.byte	0x02, 0x4a
	.zero		1
	.zero		1


	//----- nvinfo : EIATTR_EXIT_INSTR_OFFSETS
	.align		4
        /*003c*/ 	.byte	0x04, 0x1c
        /*003e*/ 	.short	(.L_31 - .L_30)


	//   ....[0]....
.L_30:
        /*0040*/ 	.word	0x000000f0


	//----- nvinfo : EIATTR_CBANK_PARAM_SIZE
	.align		4
.L_31:
        /*0044*/ 	.byte	0x03, 0x19
        /*0046*/ 	.short	0x000c


	//----- nvinfo : EIATTR_PARAM_CBANK
	.align		4
        /*0048*/ 	.byte	0x04, 0x0a
        /*004a*/ 	.short	(.L_33 - .L_32)
	.align		4
.L_32:
        /*004c*/ 	.word	index@(.nv.constant0._Z14staticmultiplyPii)
        /*0050*/ 	.short	0x0380
        /*0052*/ 	.short	0x000c


	//----- nvinfo : EIATTR_SW_WAR
	.align		4
.L_33:
        /*0054*/ 	.byte	0x04, 0x36
        /*0056*/ 	.short	(.L_35 - .L_34)
.L_34:
        /*0058*/ 	.word	0x00000008
.L_35:


//--------------------- .nv.callgraph             --------------------------
	.section	.nv.callgraph,"",@"SHT_CUDA_CALLGRAPH"
	.align	4
	.sectionentsize	8
	.align		4
        /*0000*/ 	.word	0x00000000
	.align		4
        /*0004*/ 	.word	0xffffffff
	.align		4
        /*0008*/ 	.word	0x00000000
	.align		4
        /*000c*/ 	.word	0xfffffffe
	.align		4
        /*0010*/ 	.word	0x00000000
	.align		4
        /*0014*/ 	.word	0xfffffffd
	.align		4
        /*0018*/ 	.word	0x00000000
	.align		4
        /*001c*/ 	.word	0xfffffffc


//--------------------- .text._Z15dynamicmultiplyPii --------------------------
	.section	.text._Z15dynamicmultiplyPii,"ax",@progbits
	.align	128
        .global         _Z15dynamicmultiplyPii
        .type           _Z15dynamicmultiplyPii,@function
        .size           _Z15dynamicmultiplyPii,(.L_x_2 - _Z15dynamicmultiplyPii)
        .other          _Z15dynamicmultiplyPii,@"STO_CUDA_ENTRY STV_DEFAULT"
_Z15dynamicmultiplyPii:
.text._Z15dynamicmultiplyPii:
[----:B------:R-:W-:Y:S01]  /*0000*/  LDC R1, c[0x0][0x37c] ;  /* 0x0000df00ff017b82 */ /* 0x000fe20000000800 */
[----:B------:R-:W0:Y:S07]  /*0010*/  S2R R5, SR_TID.X ;  /* 0x0000000000057919 */ /* 0x000e2e0000002100 */
[----:B------:R-:W0:Y:S01]  /*0020*/  LDC.64 R2, c[0x0][0x380] ;  /* 0x0000e000ff027b82 */ /* 0x000e220000000a00 */
[----:B------:R-:W1:Y:S01]  /*0030*/  LDCU.64 UR6, c[0x0][0x358] ;  /* 0x00006b00ff0677ac */ /* 0x000e620008000a00 */
[----:B0-----:R-:W-:-:S05]  /*0040*/  IMAD.WIDE.U32 R2, R5, 0x4, R2 ;  /* 0x0000000405027825 */ /* 0x001fca00078e0002 */
[----:B-1----:R-:W2:Y:S01]  /*0050*/  LDG.E R0, desc[UR6][R2.64] ;  /* 0x0000000602007981 */ /* 0x002ea2000c1e1900 */
[----:B------:R-:W0:Y:S01]  /*0060*/  S2UR UR5, SR_CgaCtaId ;  /* 0x00000000000579c3 */ /* 0x000e220000008800 */
[----:B------:R-:W-:Y:S02]  /*0070*/  UMOV UR4, 0x400 ;  /* 0x0000040000047882 */ /* 0x000fe40000000000 */
[----:B0-----:R-:W-:-:S06]  /*0080*/  ULEA UR4, UR5, UR4, 0x18 ;  /* 0x0000000405047291 */ /* 0x001fcc000f8ec0ff */
[----:B------:R-:W-:Y:S01]  /*0090*/  LEA R5, R5, UR4, 0x2 ;  /* 0x0000000405057c11 */ /* 0x000fe2000f8e10ff */
[----:B--2---:R-:W-:-:S05]  /*00a0*/  IMAD R0, R0, 0x64, RZ ;  /* 0x0000006400007824 */ /* 0x004fca00078e02ff */
[----:B------:R-:W-:Y:S01]  /*00b0*/  STS [R5], R0 ;  /* 0x0000000005007388 */ /* 0x000fe20000000800 */
[----:B------:R-:W-:Y:S06]  /*00c0*/  BAR.SYNC.DEFER_BLOCKING 0x0 ;  /* 0x0000000000007b1d */ /* 0x000fec0000010000 */
[----:B------:R-:W0:Y:S04]  /*00d0*/  LDS R7, [R5] ;  /* 0x0000000005077984 */ /* 0x000e280000000800 */
[----:B0-----:R-:W-:Y:S01]  /*00e0*/  STG.E desc[UR6][R2.64], R7 ;  /* 0x0000000702007986 */ /* 0x001fe2000c101906 */
[----:B------:R-:W-:Y:S05]  /*00f0*/  EXIT ;  /* 0x000000000000794d */ /* 0x000fea0003800000 */
.L_x_0:
[----:B------:R-:W-:-:S00]  /*0100*/  BRA `(.L_x_0) ;  /* 0xfffffffc00fc7947 */ /* 0x000fc0000383ffff */
[----:B------:R-:W-:-:S00]  /*0110*/  NOP ;  /* 0x0000000000007918 */ /* 0x000fc00000000000 */
        /* <DEDUP_REMOVED lines=14> */
.L_x_2:


//--------------------- .text._Z14staticmultiplyPii --------------------------
	.section	.text._Z14staticmultiplyPii,"ax",@progbits
	.align	128
        .global         _Z14staticmultiplyPii
        .type           _Z14staticmultiplyPii,@function
        .size           _Z14staticmultiplyPii,(.L_x_3 - _Z14staticmultiplyPii)
        .other          _Z14staticmultiplyPii,@"STO_CUDA_ENTRY STV_DEFAULT"
_Z14staticmultiplyPii:
.text._Z14staticmultiplyPii:
        /* <DEDUP_REMOVED lines=16> */
.L_x_1:
        /* <DEDUP_REMOVED lines=16> */
.L_x_3:


//--------------------- .nv.shared._Z15dynamicmultiplyPii --------------------------
	.section	.nv.shared._Z15dynamicmultiplyPii,"aw",@nobits
	.sectionflags	@""
	.align	16
	.zero		1024


//--------------------- .nv.shared.reserved.0     --------------------------
	.section	.nv.shared.reserved.0,"aw",@nobits
	.weak		__nv_reservedSMEM_offset_0_alias
	.size		__nv_reservedSMEM_offset_0_alias, 0, 64
	.other		__nv_reservedSMEM_offset_0_alias,@"STO_CUDA_RESERVED_SHARED STV_DEFAULT"
__nv_reservedSMEM_offset_0_alias:
	.zero		0
	.zero		64


//--------------------- .nv.shared._Z14staticmultiplyPii --------------------------
	.section	.nv.shared._Z14staticmultiplyPii,"aw",@nobits
	.sectionflags	@""
	.align	16
.nv.shared._Z14staticmultiplyPii:
	.zero		1280


//--------------------- .nv.constant0._Z15dynamicmultiplyPii --------------------------
	.section	.nv.constant0._Z15dynamicmultiplyPii,"a",@progbits
	.sectionflags	@""
	.align	4
.nv.constant0._Z15dynamicmultiplyPii:
	.zero		908


//--------------------- .nv.constant0._Z14staticmultiplyPii --------------------------
	.section	.nv.constant0._Z14staticmultiplyPii,"a",@progbits
	.sectionflags	@""
	.align	4
.nv.constant0._Z14staticmultiplyPii:
	.zero		908


//--------------------- SYMBOLS --------------------------

	.type		.nv.reservedSmem.offset0,@object
	.size		.nv.reservedSmem.offset0,0x4
	.type		.nv.reservedSmem.cap,@object
	.size		.nv.reservedSmem.cap,0x4
